//
// Generated by NVIDIA NVVM Compiler
//
// Compiler Build ID: CL-36424714
// Cuda compilation tools, release 13.0, V13.0.88
// Based on NVVM 20.0.0
//

.version 9.0
.target sm_100
.address_size 64

	// .globl	_Z21ones_complement_innerPiS_ii

.visible .entry _Z21ones_complement_innerPiS_ii(
	.param .u64 .ptr .align 1 _Z21ones_complement_innerPiS_ii_param_0,
	.param .u64 .ptr .align 1 _Z21ones_complement_innerPiS_ii_param_1,
	.param .u32 _Z21ones_complement_innerPiS_ii_param_2,
	.param .u32 _Z21ones_complement_innerPiS_ii_param_3
)
{
	.reg .pred 	%p<11>;
	.reg .b32 	%r<17>;
	.reg .b64 	%rd<11>;

	ld.param.u64 	%rd3, [_Z21ones_complement_innerPiS_ii_param_0];
	ld.param.u64 	%rd4, [_Z21ones_complement_innerPiS_ii_param_1];
	ld.param.u32 	%r4, [_Z21ones_complement_innerPiS_ii_param_2];
	ld.param.u32 	%r5, [_Z21ones_complement_innerPiS_ii_param_3];
	cvta.to.global.u64 	%rd1, %rd4;
	cvta.to.global.u64 	%rd2, %rd3;
	mov.u32 	%r6, %ctaid.y;
	mov.u32 	%r7, %ntid.y;
	mov.u32 	%r8, %tid.y;
	mad.lo.s32 	%r1, %r6, %r7, %r8;
	mov.u32 	%r9, %ctaid.x;
	mov.u32 	%r10, %ntid.x;
	mov.u32 	%r11, %tid.x;
	mad.lo.s32 	%r2, %r9, %r10, %r11;
	setp.ge.s32 	%p1, %r1, %r4;
	setp.ge.s32 	%p2, %r2, %r5;
	or.pred  	%p3, %p1, %p2;
	@%p3 bra 	$L__BB0_4;
	mad.lo.s32 	%r3, %r5, %r1, %r2;
	setp.ne.s32 	%p4, %r1, 0;
	add.s32 	%r12, %r4, -1;
	setp.ne.s32 	%p5, %r1, %r12;
	and.pred  	%p6, %p4, %p5;
	setp.ne.s32 	%p7, %r2, 0;
	and.pred  	%p8, %p7, %p6;
	add.s32 	%r13, %r5, -1;
	setp.ne.s32 	%p9, %r2, %r13;
	and.pred  	%p10, %p8, %p9;
	@%p10 bra 	$L__BB0_3;
	mul.wide.s32 	%rd8, %r3, 4;
	add.s64 	%rd9, %rd2, %rd8;
	ld.global.u32 	%r16, [%rd9];
	add.s64 	%rd10, %rd1, %rd8;
	st.global.u32 	[%rd10], %r16;
	bra.uni 	$L__BB0_4;
$L__BB0_3:
	mul.wide.s32 	%rd5, %r3, 4;
	add.s64 	%rd6, %rd2, %rd5;
	ld.global.u32 	%r14, [%rd6];
	not.b32 	%r15, %r14;
	add.s64 	%rd7, %rd1, %rd5;
	st.global.u32 	[%rd7], %r15;
$L__BB0_4:
	ret;

}


// ===== COMPILED SASS (sm_100) =====

	.target	sm_100

	.elftype	@"ET_EXEC"


//--------------------- .note.nv.tkinfo           --------------------------
	.section	.note.nv.tkinfo,"",@"SHT_NOTE"
	.sectionflags	@"SHF_NOTE_NV_TKINFO"
	.tkinfo
        /*0018*/ 	.word	0x00000002
        /*0030*/ 	.string	""
        /*0030*/ 	.string	"ptxas"
        /*0030*/ 	.string	"Cuda compilation tools, release 13.0, V13.0.88"
        /*0030*/ 	.string	"Build cuda_13.0.r13.0/compiler.36424714_0"
        /*0030*/ 	.string	"-arch sm_100 -m 64 "



//--------------------- .note.nv.cuinfo           --------------------------
	.section	.note.nv.cuinfo,"",@"SHT_NOTE"
	.sectionflags	@"SHF_NOTE_NV_CUINFO"
        /*0018*/ 	.short	0x0002
        /*001a*/ 	.short	0x0064
        /*001c*/ 	.short	0x0082
	.zero		2


//--------------------- .nv.info                  --------------------------
	.section	.nv.info,"",@"SHT_CUDA_INFO"
	.align	4


	//----- nvinfo : EIATTR_REGCOUNT
	.align		4
        /*0000*/ 	.byte	0x04, 0x2f
        /*0002*/ 	.short	(.L_1 - .L_0)
	.align		4
.L_0:
        /*0004*/ 	.word	index@(_Z21ones_complement_innerPiS_ii)
        /*0008*/ 	.word	0x0000000a


	//----- nvinfo : EIATTR_FRAME_SIZE
	.align		4
.L_1:
        /*000c*/ 	.byte	0x04, 0x11
        /*000e*/ 	.short	(.L_3 - .L_2)
	.align		4
.L_2:
        /*0010*/ 	.word	index@(_Z21ones_complement_innerPiS_ii)
        /*0014*/ 	.word	0x00000000


	//----- nvinfo : EIATTR_MIN_STACK_SIZE
	.align		4
.L_3:
        /*0018*/ 	.byte	0x04, 0x12
        /*001a*/ 	.short	(.L_5 - .L_4)
	.align		4
.L_4:
        /*001c*/ 	.word	index@(_Z21ones_complement_innerPiS_ii)
        /*0020*/ 	.word	0x00000000
.L_5:


//--------------------- .nv.compat                --------------------------
	.section	.nv.compat,"",@"SHT_CUDA_COMPAT_INFO"
	.align	4
        /*0000*/ 	.byte	0x02, 0x09, 0x00, 0x00, 0x02, 0x02, 0x01, 0x00, 0x02, 0x05, 0x05, 0x00, 0x03, 0x07, 0x01, 0x01
        /*0010*/ 	.byte	0x02, 0x03, 0x00, 0x00, 0x02, 0x06, 0x01, 0x00, 0x04, 0x0b, 0x08, 0x00, 0x09, 0x00, 0x00, 0x00
        /*0020*/ 	.byte	0x00, 0x00, 0x00, 0x00


//--------------------- .nv.info._Z21ones_complement_innerPiS_ii --------------------------
	.section	.nv.info._Z21ones_complement_innerPiS_ii,"",@"SHT_CUDA_INFO"
	.sectionflags	@""
	.align	4


	//----- nvinfo : EIATTR_CUDA_API_VERSION
	.align		4
        /*0000*/ 	.byte	0x04, 0x37
        /*0002*/ 	.short	(.L_7 - .L_6)
.L_6:
        /*0004*/ 	.word	0x00000082


	//----- nvinfo : EIATTR_KPARAM_INFO
	.align		4
.L_7:
        /*0008*/ 	.byte	0x04, 0x17
        /*000a*/ 	.short	(.L_9 - .L_8)
.L_8:
        /*000c*/ 	.word	0x00000000
        /*0010*/ 	.short	0x0003
        /*0012*/ 	.short	0x0014
        /*0014*/ 	.byte	0x00, 0xf0, 0x11, 0x00


	//----- nvinfo : EIATTR_KPARAM_INFO
	.align		4
.L_9:
        /*0018*/ 	.byte	0x04, 0x17
        /*001a*/ 	.short	(.L_11 - .L_10)
.L_10:
        /*001c*/ 	.word	0x00000000
        /*0020*/ 	.short	0x0002
        /*0022*/ 	.short	0x0010
        /*0024*/ 	.byte	0x00, 0xf0, 0x11, 0x00


	//----- nvinfo : EIATTR_KPARAM_INFO
	.align		4
.L_11:
        /*0028*/ 	.byte	0x04, 0x17
        /*002a*/ 	.short	(.L_13 - .L_12)
.L_12:
        /*002c*/ 	.word	0x00000000
        /*0030*/ 	.short	0x0001
        /*0032*/ 	.short	0x0008
        /*0034*/ 	.byte	0x00, 0xf5, 0x21, 0x00


	//----- nvinfo : EIATTR_KPARAM_INFO
	.align		4
.L_13:
        /*0038*/ 	.byte	0x04, 0x17
        /*003a*/ 	.short	(.L_15 - .L_14)
.L_14:
        /*003c*/ 	.word	0x00000000
        /*0040*/ 	.short	0x0000
        /*0042*/ 	.short	0x0000
        /*0044*/ 	.byte	0x00, 0xf5, 0x21, 0x00


	//----- nvinfo : EIATTR_SPARSE_MMA_MASK
	.align		4
.L_15:
        /*0048*/ 	.byte	0x03, 0x50
        /*004a*/ 	.short	0x0000


	//----- nvinfo : EIATTR_MAXREG_COUNT
	.align		4
        /*004c*/ 	.byte	0x03, 0x1b
        /*004e*/ 	.short	0x00ff


	//----- nvinfo : EIATTR_MERCURY_ISA_VERSION
	.align		4
        /*0050*/ 	.byte	0x03, 0x5f
        /*0052*/ 	.short	0x0101


	//----- nvinfo : EIATTR_VRC_CTA_INIT_COUNT
	.align		4
        /*0054*/ 	.byte	0x02, 0x4a
	.zero		1
	.zero		1


	//----- nvinfo : EIATTR_EXIT_INSTR_OFFSETS
	.align		4
        /*0058*/ 	.byte	0x04, 0x1c
        /*005a*/ 	.short	(.L_17 - .L_16)


	//   ....[0]....
.L_16:
        /*005c*/ 	.word	0x000000c0


	//   ....[1]....
        /*0060*/ 	.word	0x000001c0


	//   ....[2]....
        /*0064*/ 	.word	0x00000240


	//----- nvinfo : EIATTR_CRS_STACK_SIZE
	.align		4
.L_17:
        /*0068*/ 	.byte	0x04, 0x1e
        /*006a*/ 	.short	(.L_19 - .L_18)
.L_18:
        /*006c*/ 	.word	0x00000000


	//----- nvinfo : EIATTR_CBANK_PARAM_SIZE
	.align		4
.L_19:
        /*0070*/ 	.byte	0x03, 0x19
        /*0072*/ 	.short	0x0018


	//----- nvinfo : EIATTR_PARAM_CBANK
	.align		4
        /*0074*/ 	.byte	0x04, 0x0a
        /*0076*/ 	.short	(.L_21 - .L_20)
	.align		4
.L_20:
        /*0078*/ 	.word	index@(.nv.constant0._Z21ones_complement_innerPiS_ii)
        /*007c*/ 	.short	0x0380
        /*007e*/ 	.short	0x0018


	//----- nvinfo : EIATTR_SW_WAR
	.align		4
.L_21:
        /*0080*/ 	.byte	0x04, 0x36
        /*0082*/ 	.short	(.L_23 - .L_22)
.L_22:
        /*0084*/ 	.word	0x00000008
.L_23:


//--------------------- .nv.callgraph             --------------------------
	.section	.nv.callgraph,"",@"SHT_CUDA_CALLGRAPH"
	.align	4
	.sectionentsize	8
	.align		4
        /*0000*/ 	.word	0x00000000
	.align		4
        /*0004*/ 	.word	0xffffffff
	.align		4
        /*0008*/ 	.word	0x00000000
	.align		4
        /*000c*/ 	.word	0xfffffffe
	.align		4
        /*0010*/ 	.word	0x00000000
	.align		4
        /*0014*/ 	.word	0xfffffffd
	.align		4
        /*0018*/ 	.word	0x00000000
	.align		4
        /*001c*/ 	.word	0xfffffffc


//--------------------- .text._Z21ones_complement_innerPiS_ii --------------------------
	.section	.text._Z21ones_complement_innerPiS_ii,"ax",@progbits
	.align	128
        .global         _Z21ones_complement_innerPiS_ii
        .type           _Z21ones_complement_innerPiS_ii,@function
        .size           _Z21ones_complement_innerPiS_ii,(.L_x_2 - _Z21ones_complement_innerPiS_ii)
        .other          _Z21ones_complement_innerPiS_ii,@"STO_CUDA_ENTRY STV_DEFAULT"
_Z21ones_complement_innerPiS_ii:
.text._Z21ones_complement_innerPiS_ii:
[----:B------:R-:W-:Y:S01]  /*0000*/  LDC R1, c[0x0][0x37c] ;  /* 0x0000df00ff017b82 */ /* 0x000fe20000000800 */
[----:B------:R-:W0:Y:S07]  /*0010*/  S2R R2, SR_TID.X ;  /* 0x0000000000027919 */ /* 0x000e2e0000002100 */
[----:B------:R-:W1:Y:S01]  /*0020*/  LDC R0, c[0x0][0x364] ;  /* 0x0000d900ff007b82 */ /* 0x000e620000000800 */
[----:B------:R-:W2:Y:S01]  /*0030*/  LDCU.64 UR4, c[0x0][0x390] ;  /* 0x00007200ff0477ac */ /* 0x000ea20008000a00 */
[----:B------:R-:W1:Y:S06]  /*0040*/  S2R R5, SR_TID.Y ;  /* 0x0000000000057919 */ /* 0x000e6c0000002200 */
[----:B------:R-:W0:Y:S08]  /*0050*/  S2UR UR7, SR_CTAID.X ;  /* 0x00000000000779c3 */ /* 0x000e300000002500 */
[----:B------:R-:W0:Y:S08]  /*0060*/  LDC R3, c[0x0][0x360] ;  /* 0x0000d800ff037b82 */ /* 0x000e300000000800 */
[----:B------:R-:W1:Y:S01]  /*0070*/  S2UR UR6, SR_CTAID.Y ;  /* 0x00000000000679c3 */ /* 0x000e620000002600 */
[----:B0-----:R-:W-:-:S05]  /*0080*/  IMAD R3, R3, UR7, R2 ;  /* 0x0000000703037c24 */ /* 0x001fca000f8e0202 */
[----:B--2---:R-:W-:Y:S01]  /*0090*/  ISETP.GE.AND P0, PT, R3, UR5, PT ;  /* 0x0000000503007c0c */ /* 0x004fe2000bf06270 */
[----:B-1----:R-:W-:-:S05]  /*00a0*/  IMAD R0, R0, UR6, R5 ;  /* 0x0000000600007c24 */ /* 0x002fca000f8e0205 */
[----:B------:R-:W-:-:S13]  /*00b0*/  ISETP.GE.OR P0, PT, R0, UR4, P0 ;  /* 0x0000000400007c0c */ /* 0x000fda0008706670 */
[----:B------:R-:W-:Y:S05]  /*00c0*/  @P0 EXIT ;  /* 0x000000000000094d */ /* 0x000fea0003800000 */
[----:B------:R-:W-:Y:S01]  /*00d0*/  UIADD3 UR4, UPT, UPT, UR4, -0x1, URZ ;  /* 0xffffffff04047890 */ /* 0x000fe2000fffe0ff */
[----:B------:R-:W-:-:S05]  /*00e0*/  IMAD R7, R0, UR5, R3 ;  /* 0x0000000500077c24 */ /* 0x000fca000f8e0203 */
[----:B------:R-:W-:Y:S01]  /*00f0*/  ISETP.NE.AND P0, PT, R0, UR4, PT ;  /* 0x0000000400007c0c */ /* 0x000fe2000bf05270 */
[----:B------:R-:W-:-:S03]  /*0100*/  UIADD3 UR4, UPT, UPT, UR5, -0x1, URZ ;  /* 0xffffffff05047890 */ /* 0x000fc6000fffe0ff */
[----:B------:R-:W-:-:S03]  /*0110*/  ISETP.NE.AND P0, PT, R0, RZ, P0 ;  /* 0x000000ff0000720c */ /* 0x000fc60000705270 */
[C---:B------:R-:W-:Y:S02]  /*0120*/  ISETP.NE.AND P1, PT, R3.reuse, UR4, PT ;  /* 0x0000000403007c0c */ /* 0x040fe4000bf25270 */
[----:B------:R-:W-:-:S03]  /*0130*/  ISETP.NE.AND P0, PT, R3, RZ, P0 ;  /* 0x000000ff0300720c */ /* 0x000fc60000705270 */
[----:B------:R-:W0:Y:S10]  /*0140*/  LDCU.64 UR4, c[0x0][0x358] ;  /* 0x00006b00ff0477ac */ /* 0x000e340008000a00 */
[----:B------:R-:W-:Y:S05]  /*0150*/  @P0 BRA P1, `(.L_x_0) ;  /* 0x00000000001c0947 */ /* 0x000fea0000800000 */
[----:B------:R-:W1:Y:S08]  /*0160*/  LDC.64 R2, c[0x0][0x380] ;  /* 0x0000e000ff027b82 */ /* 0x000e700000000a00 */
[----:B------:R-:W2:Y:S01]  /*0170*/  LDC.64 R4, c[0x0][0x388] ;  /* 0x0000e200ff047b82 */ /* 0x000ea20000000a00 */
[----:B-1----:R-:W-:-:S06]  /*0180*/  IMAD.WIDE R2, R7, 0x4, R2 ;  /* 0x0000000407027825 */ /* 0x002fcc00078e0202 */
[----:B0-----:R-:W3:Y:S01]  /*0190*/  LDG.E R3, desc[UR4][R2.64] ;  /* 0x0000000402037981 */ /* 0x001ee2000c1e1900 */
[----:B--2---:R-:W-:-:S05]  /*01a0*/  IMAD.WIDE R4, R7, 0x4, R4 ;  /* 0x0000000407047825 */ /* 0x004fca00078e0204 */
[----:B---3--:R-:W-:Y:S01]  /*01b0*/  STG.E desc[UR4][R4.64], R3 ;  /* 0x0000000304007986 */ /* 0x008fe2000c101904 */
[----:B------:R-:W-:Y:S05]  /*01c0*/  EXIT ;  /* 0x000000000000794d */ /* 0x000fea0003800000 */
.L_x_0:
[----:B------:R-:W1:Y:S08]  /*01d0*/  LDC.64 R2, c[0x0][0x380] ;  /* 0x0000e000ff027b82 */ /* 0x000e700000000a00 */
[----:B------:R-:W2:Y:S01]  /*01e0*/  LDC.64 R4, c[0x0][0x388] ;  /* 0x0000e200ff047b82 */ /* 0x000ea20000000a00 */
[----:B-1----:R-:W-:-:S06]  /*01f0*/  IMAD.WIDE R2, R7, 0x4, R2 ;  /* 0x0000000407027825 */ /* 0x002fcc00078e0202 */
[----:B0-----:R-:W3:Y:S01]  /*0200*/  LDG.E R2, desc[UR4][R2.64] ;  /* 0x0000000402027981 */ /* 0x001ee2000c1e1900 */
[----:B--2---:R-:W-:Y:S01]  /*0210*/  IMAD.WIDE R4, R7, 0x4, R4 ;  /* 0x0000000407047825 */ /* 0x004fe200078e0204 */
[----:B---3--:R-:W-:-:S05]  /*0220*/  LOP3.LUT R7, RZ, R2, RZ, 0x33, !PT ;  /* 0x00000002ff077212 */ /* 0x008fca00078e33ff */
[----:B------:R-:W-:Y:S01]  /*0230*/  STG.E desc[UR4][R4.64], R7 ;  /* 0x0000000704007986 */ /* 0x000fe2000c101904 */
[----:B------:R-:W-:Y:S05]  /*0240*/  EXIT ;  /* 0x000000000000794d */ /* 0x000fea0003800000 */
.L_x_1:
[----:B------:R-:W-:-:S00]  /*0250*/  BRA `(.L_x_1) ;  /* 0xfffffffc00fc7947 */ /* 0x000fc0000383ffff */
[----:B------:R-:W-:-:S00]  /*0260*/  NOP ;  /* 0x0000000000007918 */ /* 0x000fc00000000000 */
        /* <DEDUP_REMOVED lines=9> */
.L_x_2:


//--------------------- .nv.shared.reserved.0     --------------------------
	.section	.nv.shared.reserved.0,"aw",@nobits
	.weak		__nv_reservedSMEM_offset_0_alias
	.size		__nv_reservedSMEM_offset_0_alias, 0, 64
	.other		__nv_reservedSMEM_offset_0_alias,@"STO_CUDA_RESERVED_SHARED STV_DEFAULT"
__nv_reservedSMEM_offset_0_alias:
	.zero		0
	.zero		64


//--------------------- .nv.constant0._Z21ones_complement_innerPiS_ii --------------------------
	.section	.nv.constant0._Z21ones_complement_innerPiS_ii,"a",@progbits
	.sectionflags	@""
	.align	4
.nv.constant0._Z21ones_complement_innerPiS_ii:
	.zero		920


//--------------------- SYMBOLS --------------------------

	.type		.nv.reservedSmem.offset0,@object
	.size		.nv.reservedSmem.offset0,0x4
